	.headerflags	@"EF_CUDA_TEXMODE_UNIFIED EF_CUDA_64BIT_ADDRESS EF_CUDA_ACCELERATORS EF_CUDA_SM90 EF_CUDA_VIRTUAL_SM(EF_CUDA_SM90)"
	.elftype	@"ET_EXEC"


//--------------------- .nv.info                  --------------------------
	.section	.nv.info,"",@"SHT_CUDA_INFO"
	.align	4


	//----- nvinfo : EIATTR_REGCOUNT
	.align		4
        /*0000*/ 	.byte	0x04, 0x2f
        /*0002*/ 	.short	(.L_1 - .L_0)
	.align		4
.L_0:
        /*0004*/ 	.word	index@(triton_poi_fused_addmm_sigmoid_0)
        /*0008*/ 	.word	0x0000000c


	//----- nvinfo : EIATTR_MIN_STACK_SIZE
	.align		4
.L_1:
        /*000c*/ 	.byte	0x04, 0x12
        /*000e*/ 	.short	(.L_3 - .L_2)
	.align		4
.L_2:
        /*0010*/ 	.word	index@(triton_poi_fused_addmm_sigmoid_0)
        /*0014*/ 	.word	0x00000000


	//----- nvinfo : EIATTR_FRAME_SIZE
	.align		4
.L_3:
        /*0018*/ 	.byte	0x04, 0x11
        /*001a*/ 	.short	(.L_5 - .L_4)
	.align		4
.L_4:
        /*001c*/ 	.word	index@(triton_poi_fused_addmm_sigmoid_0)
        /*0020*/ 	.word	0x00000000


	//----- nvinfo : EIATTR_MIN_STACK_SIZE
	.align		4
.L_5:
        /*0024*/ 	.byte	0x04, 0x12
        /*0026*/ 	.short	(.L_7 - .L_6)
	.align		4
.L_6:
        /*0028*/ 	.word	index@(triton_poi_fused_addmm_sigmoid_0)
        /*002c*/ 	.word	0x00000000
.L_7:


//--------------------- .nv.info.triton_poi_fused_addmm_sigmoid_0 --------------------------
	.section	.nv.info.triton_poi_fused_addmm_sigmoid_0,"",@"SHT_CUDA_INFO"
	.sectionflags	@""
	.align	4


	//----- nvinfo : EIATTR_CUDA_API_VERSION
	.align		4
        /*0000*/ 	.byte	0x04, 0x37
        /*0002*/ 	.short	(.L_9 - .L_8)
.L_8:
        /*0004*/ 	.word	0x0000007c


	//----- nvinfo : EIATTR_KPARAM_INFO
	.align		4
.L_9:
        /*0008*/ 	.byte	0x04, 0x17
        /*000a*/ 	.short	(.L_11 - .L_10)
.L_10:
        /*000c*/ 	.word	0x00000000
        /*0010*/ 	.short	0x0002
        /*0012*/ 	.short	0x0010
        /*0014*/ 	.byte	0x00, 0xf0, 0x11, 0x00


	//----- nvinfo : EIATTR_KPARAM_INFO
	.align		4
.L_11:
        /*0018*/ 	.byte	0x04, 0x17
        /*001a*/ 	.short	(.L_13 - .L_12)
.L_12:
        /*001c*/ 	.word	0x00000000
        /*0020*/ 	.short	0x0001
        /*0022*/ 	.short	0x0008
        /*0024*/ 	.byte	0x00, 0xf4, 0x21, 0x00


	//----- nvinfo : EIATTR_KPARAM_INFO
	.align		4
.L_13:
        /*0028*/ 	.byte	0x04, 0x17
        /*002a*/ 	.short	(.L_15 - .L_14)
.L_14:
        /*002c*/ 	.word	0x00000000
        /*0030*/ 	.short	0x0000
        /*0032*/ 	.short	0x0000
        /*0034*/ 	.byte	0x00, 0xf4, 0x21, 0x00


	//----- nvinfo : EIATTR_SPARSE_MMA_MASK
	.align		4
.L_15:
        /*0038*/ 	.byte	0x03, 0x50
        /*003a*/ 	.short	0x0000


	//----- nvinfo : EIATTR_MAXREG_COUNT
	.align		4
        /*003c*/ 	.byte	0x03, 0x1b
        /*003e*/ 	.short	0x00ff


	//----- nvinfo : EIATTR_EXIT_INSTR_OFFSETS
	.align		4
        /*0040*/ 	.byte	0x04, 0x1c
        /*0042*/ 	.short	(.L_17 - .L_16)


	//   ....[0]....
.L_16:
        /*0044*/ 	.word	0x000001f0


	//   ....[1]....
        /*0048*/ 	.word	0x00000210


	//----- nvinfo : EIATTR_REQNTID
	.align		4
.L_17:
        /*004c*/ 	.byte	0x04, 0x10
        /*004e*/ 	.short	(.L_19 - .L_18)
.L_18:
        /*0050*/ 	.word	0x00000020
        /*0054*/ 	.word	0x00000001
        /*0058*/ 	.word	0x00000001


	//----- nvinfo : EIATTR_CBANK_PARAM_SIZE
	.align		4
.L_19:
        /*005c*/ 	.byte	0x03, 0x19
        /*005e*/ 	.short	0x0014


	//----- nvinfo : EIATTR_PARAM_CBANK
	.align		4
        /*0060*/ 	.byte	0x04, 0x0a
        /*0062*/ 	.short	(.L_21 - .L_20)
	.align		4
.L_20:
        /*0064*/ 	.word	index@(.nv.constant0.triton_poi_fused_addmm_sigmoid_0)
        /*0068*/ 	.short	0x0210
        /*006a*/ 	.short	0x0014


	//----- nvinfo : EIATTR_SW_WAR
	.align		4
.L_21:
        /*006c*/ 	.byte	0x04, 0x36
        /*006e*/ 	.short	(.L_23 - .L_22)
.L_22:
        /*0070*/ 	.word	0x00000008
.L_23:


//--------------------- .nv.callgraph             --------------------------
	.section	.nv.callgraph,"",@"SHT_CUDA_CALLGRAPH"
	.align	4
	.sectionentsize	8
	.align		4
        /*0000*/ 	.word	0x00000000
	.align		4
        /*0004*/ 	.word	0xffffffff
	.align		4
        /*0008*/ 	.word	0x00000000
	.align		4
        /*000c*/ 	.word	0xfffffffe
	.align		4
        /*0010*/ 	.word	0x00000000
	.align		4
        /*0014*/ 	.word	0xfffffffd
	.align		4
        /*0018*/ 	.word	0x00000000
	.align		4
        /*001c*/ 	.word	0xfffffffc


//--------------------- .text.triton_poi_fused_addmm_sigmoid_0 --------------------------
	.section	.text.triton_poi_fused_addmm_sigmoid_0,"ax",@progbits
	.align	128
        .global         triton_poi_fused_addmm_sigmoid_0
        .type           triton_poi_fused_addmm_sigmoid_0,@function
        .size           triton_poi_fused_addmm_sigmoid_0,(.L_x_1 - triton_poi_fused_addmm_sigmoid_0)
        .other          triton_poi_fused_addmm_sigmoid_0,@"STO_CUDA_ENTRY STV_DEFAULT"
triton_poi_fused_addmm_sigmoid_0:
.text.triton_poi_fused_addmm_sigmoid_0:
[----:B------:R-:W0:Y:S02]  /*0000*/  LDC R1, c[0x0][0x28] ;  /* 0x00000a00ff017b82 */ /* 0x000e240000000800 */
[----:B------:R-:W1:Y:S01]  /*0010*/  S2R R8, SR_TID.X ;  /* 0x0000000000087919 */ /* 0x000e620000002100 */
[----:B------:R-:W2:Y:S01]  /*0020*/  LDC.64 R4, c[0x0][0x218] ;  /* 0x00008600ff047b82 */ /* 0x000ea20000000a00 */
[----:B------:R-:W-:Y:S01]  /*0030*/  MOV R9, RZ ;  /* 0x000000ff00097202 */ /* 0x000fe20000000f00 */
[----:B------:R-:W-:Y:S01]  /*0040*/  ULDC.64 UR4, c[0x0][0x208] ;  /* 0x0000820000047ab9 */ /* 0x000fe20000000a00 */
[----:B------:R-:W3:Y:S05]  /*0050*/  S2R R7, SR_CTAID.X ;  /* 0x0000000000077919 */ /* 0x000eea0000002500 */
[----:B------:R-:W4:Y:S01]  /*0060*/  LDC.64 R2, c[0x0][0x210] ;  /* 0x00008400ff027b82 */ /* 0x000f220000000a00 */
[----:B-1----:R-:W-:-:S04]  /*0070*/  LOP3.LUT R0, R8, 0xf, RZ, 0xc0, !PT ;  /* 0x0000000f08007812 */ /* 0x002fc800078ec0ff */
[----:B---3--:R-:W-:Y:S01]  /*0080*/  LEA R7, R7, R0, 0x4 ;  /* 0x0000000007077211 */ /* 0x008fe200078e20ff */
[----:B------:R-:W-:-:S03]  /*0090*/  HFMA2.MMA R0, -RZ, RZ, 0, 0 ;  /* 0x00000000ff007435 */ /* 0x000fc600000001ff */
[C---:B------:R-:W-:Y:S01]  /*00a0*/  ISETP.GE.AND P0, PT, R7.reuse, 0x10, PT ;  /* 0x000000100700780c */ /* 0x040fe20003f06270 */
[----:B--2---:R-:W-:-:S04]  /*00b0*/  IMAD.WIDE R4, R7, 0x4, R4 ;  /* 0x0000000407047825 */ /* 0x004fc800078e0204 */
[----:B----4-:R-:W-:-:S08]  /*00c0*/  IMAD.WIDE R2, R7, 0x4, R2 ;  /* 0x0000000407027825 */ /* 0x010fd000078e0202 */
[----:B------:R1:W2:Y:S04]  /*00d0*/  @!P0 LDG.E R9, desc[UR4][R4.64] ;  /* 0x0000000404098981 */ /* 0x0002a8000c1e1900 */
[----:B------:R-:W2:Y:S01]  /*00e0*/  @!P0 LDG.E R0, desc[UR4][R2.64] ;  /* 0x0000000402008981 */ /* 0x000ea2000c1e1900 */
[----:B-1----:R-:W-:Y:S01]  /*00f0*/  HFMA2.MMA R5, -RZ, RZ, 1.625, 0 ;  /* 0x3e800000ff057435 */ /* 0x002fe200000001ff */
[----:B--2---:R-:W-:-:S04]  /*0100*/  FADD R0, R9, R0 ;  /* 0x0000000009007221 */ /* 0x004fc80000000000 */
[----:B------:R-:W-:-:S04]  /*0110*/  FADD R0, RZ, -R0 ;  /* 0x80000000ff007221 */ /* 0x000fc80000000000 */
[----:B------:R-:W-:-:S05]  /*0120*/  FMUL R0, R0, 1.4426950216293334961 ;  /* 0x3fb8aa3b00007820 */ /* 0x000fca0000400000 */
[----:B------:R-:W-:-:S13]  /*0130*/  FSETP.GEU.AND P0, PT, R0, -126, PT ;  /* 0xc2fc00000000780b */ /* 0x000fda0003f0e000 */
[----:B------:R-:W-:-:S04]  /*0140*/  @!P0 FMUL R0, R0, 0.5 ;  /* 0x3f00000000008820 */ /* 0x000fc80000400000 */
[----:B------:R-:W1:Y:S02]  /*0150*/  MUFU.EX2 R6, R0 ;  /* 0x0000000000067308 */ /* 0x000e640000000800 */
[----:B-1----:R-:W-:Y:S01]  /*0160*/  @!P0 FMUL R6, R6, R6 ;  /* 0x0000000606068220 */ /* 0x002fe20000400000 */
[----:B------:R-:W-:-:S03]  /*0170*/  LOP3.LUT P0, RZ, R8, 0x10, RZ, 0xc0, !PT ;  /* 0x0000001008ff7812 */ /* 0x000fc6000780c0ff */
[----:B------:R-:W-:Y:S01]  /*0180*/  FADD R6, R6, 1 ;  /* 0x3f80000006067421 */ /* 0x000fe20000000000 */
[----:B------:R-:W-:-:S04]  /*0190*/  ISETP.LT.AND P0, PT, R7, 0x10, !P0 ;  /* 0x000000100700780c */ /* 0x000fc80004701270 */
[----:B------:R-:W-:-:S04]  /*01a0*/  FSETP.GT.AND P1, PT, R6, 8.50705917302346158658e+37, PT ;  /* 0x7e8000000600780b */ /* 0x000fc80003f24000 */
[----:B------:R-:W-:-:S09]  /*01b0*/  FSEL R5, R5, 1, P1 ;  /* 0x3f80000005057808 */ /* 0x000fd20000800000 */
[----:B------:R-:W-:-:S06]  /*01c0*/  @P1 FMUL R6, R6, 0.25 ;  /* 0x3e80000006061820 */ /* 0x000fcc0000400000 */
[----:B------:R-:W1:Y:S02]  /*01d0*/  MUFU.RCP R6, R6 ;  /* 0x0000000600067308 */ /* 0x000e640000001000 */
[----:B-1----:R-:W-:Y:S01]  /*01e0*/  FMUL R5, R6, R5 ;  /* 0x0000000506057220 */ /* 0x002fe20000400000 */
[----:B------:R-:W-:Y:S06]  /*01f0*/  @!P0 EXIT ;  /* 0x000000000000894d */ /* 0x000fec0003800000 */
[----:B------:R-:W-:Y:S01]  /*0200*/  STG.E desc[UR4][R2.64], R5 ;  /* 0x0000000502007986 */ /* 0x000fe2000c101904 */
[----:B------:R-:W-:Y:S05]  /*0210*/  EXIT ;  /* 0x000000000000794d */ /* 0x000fea0003800000 */
.L_x_0:
[----:B------:R-:W-:-:S00]  /*0220*/  BRA `(.L_x_0) ;  /* 0xfffffffc00fc7947 */ /* 0x000fc0000383ffff */
[----:B------:R-:W-:-:S00]  /*0230*/  NOP ;  /* 0x0000000000007918 */ /* 0x000fc00000000000 */
        /* <DEDUP_REMOVED lines=12> */
.L_x_1:


//--------------------- .nv.constant0.triton_poi_fused_addmm_sigmoid_0 --------------------------
	.section	.nv.constant0.triton_poi_fused_addmm_sigmoid_0,"a",@progbits
	.sectionflags	@""
	.align	4
.nv.constant0.triton_poi_fused_addmm_sigmoid_0:
	.zero		548
